//
// Generated by NVIDIA NVVM Compiler
//
// Compiler Build ID: CL-36424714
// Cuda compilation tools, release 13.0, V13.0.88
// Based on NVVM 20.0.0
//

.version 9.0
.target sm_100
.address_size 64

	// .globl	_Z11broadcast_4Pf

.visible .entry _Z11broadcast_4Pf(
	.param .u64 .ptr .align 1 _Z11broadcast_4Pf_param_0
)
{
	.reg .pred 	%p<2>;
	.reg .b32 	%r<10>;
	.reg .b64 	%rd<5>;

	ld.param.u64 	%rd1, [_Z11broadcast_4Pf_param_0];
	cvta.to.global.u64 	%rd2, %rd1;
	mov.u32 	%r1, %ctaid.x;
	mov.u32 	%r2, %tid.x;
	and.b32  	%r3, %r2, 1020;
	add.s32 	%r4, %r3, %r1;
	shl.b32 	%r5, %r4, 2;
	and.b32  	%r6, %r2, 3;
	or.b32  	%r7, %r5, %r6;
	mul.wide.u32 	%rd3, %r7, 4;
	add.s64 	%rd4, %rd2, %rd3;
	ld.global.u32 	%r8, [%rd4];
	shfl.sync.idx.b32	%r9|%p1, %r8, 0, 7199, -1;
	st.global.u32 	[%rd4], %r9;
	ret;

}


// ===== COMPILED SASS (sm_100) =====

	.target	sm_100

	.elftype	@"ET_EXEC"


//--------------------- .note.nv.tkinfo           --------------------------
	.section	.note.nv.tkinfo,"",@"SHT_NOTE"
	.sectionflags	@"SHF_NOTE_NV_TKINFO"
	.tkinfo
        /*0018*/ 	.word	0x00000002
        /*0030*/ 	.string	""
        /*0030*/ 	.string	"ptxas"
        /*0030*/ 	.string	"Cuda compilation tools, release 13.0, V13.0.88"
        /*0030*/ 	.string	"Build cuda_13.0.r13.0/compiler.36424714_0"
        /*0030*/ 	.string	"-arch sm_100 -m 64 "



//--------------------- .note.nv.cuinfo           --------------------------
	.section	.note.nv.cuinfo,"",@"SHT_NOTE"
	.sectionflags	@"SHF_NOTE_NV_CUINFO"
        /*0018*/ 	.short	0x0002
        /*001a*/ 	.short	0x0064
        /*001c*/ 	.short	0x0082
	.zero		2


//--------------------- .nv.info                  --------------------------
	.section	.nv.info,"",@"SHT_CUDA_INFO"
	.align	4


	//----- nvinfo : EIATTR_REGCOUNT
	.align		4
        /*0000*/ 	.byte	0x04, 0x2f
        /*0002*/ 	.short	(.L_1 - .L_0)
	.align		4
.L_0:
        /*0004*/ 	.word	index@(_Z11broadcast_4Pf)
        /*0008*/ 	.word	0x00000008


	//----- nvinfo : EIATTR_FRAME_SIZE
	.align		4
.L_1:
        /*000c*/ 	.byte	0x04, 0x11
        /*000e*/ 	.short	(.L_3 - .L_2)
	.align		4
.L_2:
        /*0010*/ 	.word	index@(_Z11broadcast_4Pf)
        /*0014*/ 	.word	0x00000000


	//----- nvinfo : EIATTR_MIN_STACK_SIZE
	.align		4
.L_3:
        /*0018*/ 	.byte	0x04, 0x12
        /*001a*/ 	.short	(.L_5 - .L_4)
	.align		4
.L_4:
        /*001c*/ 	.word	index@(_Z11broadcast_4Pf)
        /*0020*/ 	.word	0x00000000
.L_5:


//--------------------- .nv.compat                --------------------------
	.section	.nv.compat,"",@"SHT_CUDA_COMPAT_INFO"
	.align	4
        /*0000*/ 	.byte	0x02, 0x09, 0x00, 0x00, 0x02, 0x02, 0x01, 0x00, 0x02, 0x05, 0x05, 0x00, 0x03, 0x07, 0x01, 0x01
        /*0010*/ 	.byte	0x02, 0x03, 0x00, 0x00, 0x02, 0x06, 0x01, 0x00, 0x04, 0x0b, 0x08, 0x00, 0x09, 0x00, 0x00, 0x00
        /*0020*/ 	.byte	0x00, 0x00, 0x00, 0x00


//--------------------- .nv.info._Z11broadcast_4Pf --------------------------
	.section	.nv.info._Z11broadcast_4Pf,"",@"SHT_CUDA_INFO"
	.sectionflags	@""
	.align	4


	//----- nvinfo : EIATTR_CUDA_API_VERSION
	.align		4
        /*0000*/ 	.byte	0x04, 0x37
        /*0002*/ 	.short	(.L_7 - .L_6)
.L_6:
        /*0004*/ 	.word	0x00000082


	//----- nvinfo : EIATTR_KPARAM_INFO
	.align		4
.L_7:
        /*0008*/ 	.byte	0x04, 0x17
        /*000a*/ 	.short	(.L_9 - .L_8)
.L_8:
        /*000c*/ 	.word	0x00000000
        /*0010*/ 	.short	0x0000
        /*0012*/ 	.short	0x0000
        /*0014*/ 	.byte	0x00, 0xf5, 0x21, 0x00


	//----- nvinfo : EIATTR_SPARSE_MMA_MASK
	.align		4
.L_9:
        /*0018*/ 	.byte	0x03, 0x50
        /*001a*/ 	.short	0x0000


	//----- nvinfo : EIATTR_MAXREG_COUNT
	.align		4
        /*001c*/ 	.byte	0x03, 0x1b
        /*001e*/ 	.short	0x00ff


	//----- nvinfo : EIATTR_MERCURY_ISA_VERSION
	.align		4
        /*0020*/ 	.byte	0x03, 0x5f
        /*0022*/ 	.short	0x0101


	//----- nvinfo : EIATTR_COOP_GROUP_MASK_REGIDS
	.align		4
        /*0024*/ 	.byte	0x04, 0x29
        /*0026*/ 	.short	(.L_11 - .L_10)


	//   ....[0]....
.L_10:
        /*0028*/ 	.word	0xffffffff


	//----- nvinfo : EIATTR_COOP_GROUP_INSTR_OFFSETS
	.align		4
.L_11:
        /*002c*/ 	.byte	0x04, 0x28
        /*002e*/ 	.short	(.L_13 - .L_12)


	//   ....[0]....
.L_12:
        /*0030*/ 	.word	0x000000b0


	//----- nvinfo : EIATTR_VRC_CTA_INIT_COUNT
	.align		4
.L_13:
        /*0034*/ 	.byte	0x02, 0x4a
	.zero		1
	.zero		1


	//----- nvinfo : EIATTR_EXIT_INSTR_OFFSETS
	.align		4
        /*0038*/ 	.byte	0x04, 0x1c
        /*003a*/ 	.short	(.L_15 - .L_14)


	//   ....[0]....
.L_14:
        /*003c*/ 	.word	0x000000d0


	//----- nvinfo : EIATTR_CBANK_PARAM_SIZE
	.align		4
.L_15:
        /*0040*/ 	.byte	0x03, 0x19
        /*0042*/ 	.short	0x0008


	//----- nvinfo : EIATTR_PARAM_CBANK
	.align		4
        /*0044*/ 	.byte	0x04, 0x0a
        /*0046*/ 	.short	(.L_17 - .L_16)
	.align		4
.L_16:
        /*0048*/ 	.word	index@(.nv.constant0._Z11broadcast_4Pf)
        /*004c*/ 	.short	0x0380
        /*004e*/ 	.short	0x0008


	//----- nvinfo : EIATTR_SW_WAR
	.align		4
.L_17:
        /*0050*/ 	.byte	0x04, 0x36
        /*0052*/ 	.short	(.L_19 - .L_18)
.L_18:
        /*0054*/ 	.word	0x00000008
.L_19:


//--------------------- .nv.callgraph             --------------------------
	.section	.nv.callgraph,"",@"SHT_CUDA_CALLGRAPH"
	.align	4
	.sectionentsize	8
	.align		4
        /*0000*/ 	.word	0x00000000
	.align		4
        /*0004*/ 	.word	0xffffffff
	.align		4
        /*0008*/ 	.word	0x00000000
	.align		4
        /*000c*/ 	.word	0xfffffffe
	.align		4
        /*0010*/ 	.word	0x00000000
	.align		4
        /*0014*/ 	.word	0xfffffffd
	.align		4
        /*0018*/ 	.word	0x00000000
	.align		4
        /*001c*/ 	.word	0xfffffffc


//--------------------- .text._Z11broadcast_4Pf   --------------------------
	.section	.text._Z11broadcast_4Pf,"ax",@progbits
	.align	128
        .global         _Z11broadcast_4Pf
        .type           _Z11broadcast_4Pf,@function
        .size           _Z11broadcast_4Pf,(.L_x_1 - _Z11broadcast_4Pf)
        .other          _Z11broadcast_4Pf,@"STO_CUDA_ENTRY STV_DEFAULT"
_Z11broadcast_4Pf:
.text._Z11broadcast_4Pf:
[----:B------:R-:W-:Y:S01]  /*0000*/  LDC R1, c[0x0][0x37c] ;  /* 0x0000df00ff017b82 */ /* 0x000fe20000000800 */
[----:B------:R-:W0:Y:S07]  /*0010*/  S2R R5, SR_TID.X ;  /* 0x0000000000057919 */ /* 0x000e2e0000002100 */
[----:B------:R-:W1:Y:S01]  /*0020*/  S2UR UR6, SR_CTAID.X ;  /* 0x00000000000679c3 */ /* 0x000e620000002500 */
[----:B------:R-:W2:Y:S07]  /*0030*/  LDCU.64 UR4, c[0x0][0x358] ;  /* 0x00006b00ff0477ac */ /* 0x000eae0008000a00 */
[----:B------:R-:W3:Y:S01]  /*0040*/  LDC.64 R2, c[0x0][0x380] ;  /* 0x0000e000ff027b82 */ /* 0x000ee20000000a00 */
[----:B0-----:R-:W-:-:S02]  /*0050*/  LOP3.LUT R0, R5, 0x3fc, RZ, 0xc0, !PT ;  /* 0x000003fc05007812 */ /* 0x001fc400078ec0ff */
[----:B------:R-:W-:-:S03]  /*0060*/  LOP3.LUT R5, R5, 0x3, RZ, 0xc0, !PT ;  /* 0x0000000305057812 */ /* 0x000fc600078ec0ff */
[----:B-1----:R-:W-:-:S05]  /*0070*/  VIADD R0, R0, UR6 ;  /* 0x0000000600007c36 */ /* 0x002fca0008000000 */
[----:B------:R-:W-:-:S05]  /*0080*/  LEA R5, R0, R5, 0x2 ;  /* 0x0000000500057211 */ /* 0x000fca00078e10ff */
[----:B---3--:R-:W-:-:S05]  /*0090*/  IMAD.WIDE.U32 R2, R5, 0x4, R2 ;  /* 0x0000000405027825 */ /* 0x008fca00078e0002 */
[----:B--2---:R-:W2:Y:S04]  /*00a0*/  LDG.E R0, desc[UR4][R2.64] ;  /* 0x0000000402007981 */ /* 0x004ea8000c1e1900 */
[----:B--2---:R-:W0:Y:S04]  /*00b0*/  SHFL.IDX PT, R5, R0, RZ, 0x1c1f ;  /* 0x001c1fff00057589 */ /* 0x004e2800000e0000 */
[----:B0-----:R-:W-:Y:S01]  /*00c0*/  STG.E desc[UR4][R2.64], R5 ;  /* 0x0000000502007986 */ /* 0x001fe2000c101904 */
[----:B------:R-:W-:Y:S05]  /*00d0*/  EXIT ;  /* 0x000000000000794d */ /* 0x000fea0003800000 */
.L_x_0:
[----:B------:R-:W-:-:S00]  /*00e0*/  BRA `(.L_x_0) ;  /* 0xfffffffc00fc7947 */ /* 0x000fc0000383ffff */
[----:B------:R-:W-:-:S00]  /*00f0*/  NOP ;  /* 0x0000000000007918 */ /* 0x000fc00000000000 */
        /* <DEDUP_REMOVED lines=8> */
.L_x_1:


//--------------------- .nv.shared.reserved.0     --------------------------
	.section	.nv.shared.reserved.0,"aw",@nobits
	.weak		__nv_reservedSMEM_offset_0_alias
	.size		__nv_reservedSMEM_offset_0_alias, 0, 64
	.other		__nv_reservedSMEM_offset_0_alias,@"STO_CUDA_RESERVED_SHARED STV_DEFAULT"
__nv_reservedSMEM_offset_0_alias:
	.zero		0
	.zero		64


//--------------------- .nv.constant0._Z11broadcast_4Pf --------------------------
	.section	.nv.constant0._Z11broadcast_4Pf,"a",@progbits
	.sectionflags	@""
	.align	4
.nv.constant0._Z11broadcast_4Pf:
	.zero		904


//--------------------- SYMBOLS --------------------------

	.type		.nv.reservedSmem.offset0,@object
	.size		.nv.reservedSmem.offset0,0x4
